//
// Generated by NVIDIA NVVM Compiler
//
// Compiler Build ID: CL-36424714
// Cuda compilation tools, release 13.0, V13.0.88
// Based on NVVM 20.0.0
//

.version 9.0
.target sm_100
.address_size 64

	// .globl	_Z15device_functionv

.visible .entry _Z15device_functionv()
{


	ret;

}


// ===== COMPILED SASS (sm_100) =====

	.target	sm_100

	.elftype	@"ET_EXEC"


//--------------------- .note.nv.tkinfo           --------------------------
	.section	.note.nv.tkinfo,"",@"SHT_NOTE"
	.sectionflags	@"SHF_NOTE_NV_TKINFO"
	.tkinfo
        /*0018*/ 	.word	0x00000002
        /*0030*/ 	.string	""
        /*0030*/ 	.string	"ptxas"
        /*0030*/ 	.string	"Cuda compilation tools, release 13.0, V13.0.88"
        /*0030*/ 	.string	"Build cuda_13.0.r13.0/compiler.36424714_0"
        /*0030*/ 	.string	"-arch sm_100 -m 64 "



//--------------------- .note.nv.cuinfo           --------------------------
	.section	.note.nv.cuinfo,"",@"SHT_NOTE"
	.sectionflags	@"SHF_NOTE_NV_CUINFO"
        /*0018*/ 	.short	0x0002
        /*001a*/ 	.short	0x0064
        /*001c*/ 	.short	0x0082
	.zero		2


//--------------------- .nv.info                  --------------------------
	.section	.nv.info,"",@"SHT_CUDA_INFO"
	.align	4


	//----- nvinfo : EIATTR_REGCOUNT
	.align		4
        /*0000*/ 	.byte	0x04, 0x2f
        /*0002*/ 	.short	(.L_1 - .L_0)
	.align		4
.L_0:
        /*0004*/ 	.word	index@(_Z15device_functionv)
        /*0008*/ 	.word	0x00000004


	//----- nvinfo : EIATTR_FRAME_SIZE
	.align		4
.L_1:
        /*000c*/ 	.byte	0x04, 0x11
        /*000e*/ 	.short	(.L_3 - .L_2)
	.align		4
.L_2:
        /*0010*/ 	.word	index@(_Z15device_functionv)
        /*0014*/ 	.word	0x00000000


	//----- nvinfo : EIATTR_MIN_STACK_SIZE
	.align		4
.L_3:
        /*0018*/ 	.byte	0x04, 0x12
        /*001a*/ 	.short	(.L_5 - .L_4)
	.align		4
.L_4:
        /*001c*/ 	.word	index@(_Z15device_functionv)
        /*0020*/ 	.word	0x00000000
.L_5:


//--------------------- .nv.compat                --------------------------
	.section	.nv.compat,"",@"SHT_CUDA_COMPAT_INFO"
	.align	4
        /*0000*/ 	.byte	0x02, 0x09, 0x00, 0x00, 0x02, 0x02, 0x01, 0x00, 0x02, 0x05, 0x05, 0x00, 0x03, 0x07, 0x01, 0x01
        /*0010*/ 	.byte	0x02, 0x03, 0x00, 0x00, 0x02, 0x06, 0x01, 0x00, 0x04, 0x0b, 0x08, 0x00, 0x09, 0x00, 0x00, 0x00
        /*0020*/ 	.byte	0x00, 0x00, 0x00, 0x00


//--------------------- .nv.info._Z15device_functionv --------------------------
	.section	.nv.info._Z15device_functionv,"",@"SHT_CUDA_INFO"
	.sectionflags	@""
	.align	4


	//----- nvinfo : EIATTR_CUDA_API_VERSION
	.align		4
        /*0000*/ 	.byte	0x04, 0x37
        /*0002*/ 	.short	(.L_7 - .L_6)
.L_6:
        /*0004*/ 	.word	0x00000082


	//----- nvinfo : EIATTR_SPARSE_MMA_MASK
	.align		4
.L_7:
        /*0008*/ 	.byte	0x03, 0x50
        /*000a*/ 	.short	0x0000


	//----- nvinfo : EIATTR_MAXREG_COUNT
	.align		4
        /*000c*/ 	.byte	0x03, 0x1b
        /*000e*/ 	.short	0x00ff


	//----- nvinfo : EIATTR_MERCURY_ISA_VERSION
	.align		4
        /*0010*/ 	.byte	0x03, 0x5f
        /*0012*/ 	.short	0x0101


	//----- nvinfo : EIATTR_VRC_CTA_INIT_COUNT
	.align		4
        /*0014*/ 	.byte	0x02, 0x4a
	.zero		1
	.zero		1


	//----- nvinfo : EIATTR_EXIT_INSTR_OFFSETS
	.align		4
        /*0018*/ 	.byte	0x04, 0x1c
        /*001a*/ 	.short	(.L_9 - .L_8)


	//   ....[0]....
.L_8:
        /*001c*/ 	.word	0x00000010


	//----- nvinfo : EIATTR_SW_WAR
	.align		4
.L_9:
        /*0020*/ 	.byte	0x04, 0x36
        /*0022*/ 	.short	(.L_11 - .L_10)
.L_10:
        /*0024*/ 	.word	0x00000008
.L_11:


//--------------------- .nv.callgraph             --------------------------
	.section	.nv.callgraph,"",@"SHT_CUDA_CALLGRAPH"
	.align	4
	.sectionentsize	8
	.align		4
        /*0000*/ 	.word	0x00000000
	.align		4
        /*0004*/ 	.word	0xffffffff
	.align		4
        /*0008*/ 	.word	0x00000000
	.align		4
        /*000c*/ 	.word	0xfffffffe
	.align		4
        /*0010*/ 	.word	0x00000000
	.align		4
        /*0014*/ 	.word	0xfffffffd
	.align		4
        /*0018*/ 	.word	0x00000000
	.align		4
        /*001c*/ 	.word	0xfffffffc


//--------------------- .text._Z15device_functionv --------------------------
	.section	.text._Z15device_functionv,"ax",@progbits
	.align	128
        .global         _Z15device_functionv
        .type           _Z15device_functionv,@function
        .size           _Z15device_functionv,(.L_x_1 - _Z15device_functionv)
        .other          _Z15device_functionv,@"STO_CUDA_ENTRY STV_DEFAULT"
_Z15device_functionv:
.text._Z15device_functionv:
[----:B------:R-:W-:Y:S01]  /*0000*/  LDC R1, c[0x0][0x37c] ;  /* 0x0000df00ff017b82 */ /* 0x000fe20000000800 */
[----:B------:R-:W-:Y:S05]  /*0010*/  EXIT ;  /* 0x000000000000794d */ /* 0x000fea0003800000 */
.L_x_0:
[----:B------:R-:W-:-:S00]  /*0020*/  BRA `(.L_x_0) ;  /* 0xfffffffc00fc7947 */ /* 0x000fc0000383ffff */
[----:B------:R-:W-:-:S00]  /*0030*/  NOP ;  /* 0x0000000000007918 */ /* 0x000fc00000000000 */
        /* <DEDUP_REMOVED lines=12> */
.L_x_1:


//--------------------- .nv.shared.reserved.0     --------------------------
	.section	.nv.shared.reserved.0,"aw",@nobits
	.weak		__nv_reservedSMEM_offset_0_alias
	.size		__nv_reservedSMEM_offset_0_alias, 0, 64
	.other		__nv_reservedSMEM_offset_0_alias,@"STO_CUDA_RESERVED_SHARED STV_DEFAULT"
__nv_reservedSMEM_offset_0_alias:
	.zero		0
	.zero		64


//--------------------- .nv.constant0._Z15device_functionv --------------------------
	.section	.nv.constant0._Z15device_functionv,"a",@progbits
	.sectionflags	@""
	.align	4
.nv.constant0._Z15device_functionv:
	.zero		896


//--------------------- SYMBOLS --------------------------

	.type		.nv.reservedSmem.offset0,@object
	.size		.nv.reservedSmem.offset0,0x4
